//
// Generated by NVIDIA NVVM Compiler
//
// Compiler Build ID: CL-36424714
// Cuda compilation tools, release 13.0, V13.0.88
// Based on NVVM 20.0.0
//

.version 9.0
.target sm_100
.address_size 64

	// .globl	_Z8evenSortPii

.visible .entry _Z8evenSortPii(
	.param .u64 .ptr .align 1 _Z8evenSortPii_param_0,
	.param .u32 _Z8evenSortPii_param_1
)
{
	.reg .pred 	%p<3>;
	.reg .b32 	%r<12>;
	.reg .b64 	%rd<5>;

	ld.param.u64 	%rd2, [_Z8evenSortPii_param_0];
	ld.param.u32 	%r4, [_Z8evenSortPii_param_1];
	mov.u32 	%r5, %tid.x;
	mov.u32 	%r6, %ctaid.x;
	mov.u32 	%r7, %ntid.x;
	mad.lo.s32 	%r1, %r6, %r7, %r5;
	shr.u32 	%r8, %r4, 31;
	add.s32 	%r9, %r4, %r8;
	shr.s32 	%r10, %r9, 1;
	setp.ge.s32 	%p1, %r1, %r10;
	@%p1 bra 	$L__BB0_3;
	cvta.to.global.u64 	%rd3, %rd2;
	shl.b32 	%r11, %r1, 1;
	mul.wide.s32 	%rd4, %r11, 4;
	add.s64 	%rd1, %rd3, %rd4;
	ld.global.u32 	%r2, [%rd1];
	ld.global.u32 	%r3, [%rd1+4];
	setp.le.s32 	%p2, %r2, %r3;
	@%p2 bra 	$L__BB0_3;
	st.global.u32 	[%rd1], %r3;
	st.global.u32 	[%rd1+4], %r2;
$L__BB0_3:
	ret;

}
	// .globl	_Z7oddSortPii
.visible .entry _Z7oddSortPii(
	.param .u64 .ptr .align 1 _Z7oddSortPii_param_0,
	.param .u32 _Z7oddSortPii_param_1
)
{
	.reg .pred 	%p<3>;
	.reg .b32 	%r<13>;
	.reg .b64 	%rd<5>;

	ld.param.u64 	%rd2, [_Z7oddSortPii_param_0];
	ld.param.u32 	%r4, [_Z7oddSortPii_param_1];
	mov.u32 	%r5, %tid.x;
	mov.u32 	%r6, %ctaid.x;
	mov.u32 	%r7, %ntid.x;
	mad.lo.s32 	%r1, %r6, %r7, %r5;
	shr.u32 	%r8, %r4, 31;
	add.s32 	%r9, %r4, %r8;
	shr.s32 	%r10, %r9, 1;
	add.s32 	%r11, %r10, -1;
	setp.ge.s32 	%p1, %r1, %r11;
	@%p1 bra 	$L__BB1_3;
	cvta.to.global.u64 	%rd3, %rd2;
	shl.b32 	%r12, %r1, 1;
	mul.wide.s32 	%rd4, %r12, 4;
	add.s64 	%rd1, %rd3, %rd4;
	ld.global.u32 	%r2, [%rd1+4];
	ld.global.u32 	%r3, [%rd1+8];
	setp.le.s32 	%p2, %r2, %r3;
	@%p2 bra 	$L__BB1_3;
	st.global.u32 	[%rd1+4], %r3;
	st.global.u32 	[%rd1+8], %r2;
$L__BB1_3:
	ret;

}
	// .globl	_Z8oddSort2Piib
.visible .entry _Z8oddSort2Piib(
	.param .u64 .ptr .align 1 _Z8oddSort2Piib_param_0,
	.param .u32 _Z8oddSort2Piib_param_1,
	.param .u8 _Z8oddSort2Piib_param_2
)
{
	.reg .pred 	%p<4>;
	.reg .b16 	%rs<2>;
	.reg .b32 	%r<15>;
	.reg .b32 	%f<2>;
	.reg .b64 	%rd<5>;

	ld.param.u64 	%rd2, [_Z8oddSort2Piib_param_0];
	ld.param.u32 	%r4, [_Z8oddSort2Piib_param_1];
	ld.param.s8 	%rs1, [_Z8oddSort2Piib_param_2];
	mov.u32 	%r5, %tid.x;
	mov.u32 	%r6, %ctaid.x;
	mov.u32 	%r7, %ntid.x;
	mad.lo.s32 	%r1, %r6, %r7, %r5;
	shr.u32 	%r8, %r4, 31;
	add.s32 	%r9, %r4, %r8;
	shr.s32 	%r10, %r9, 1;
	cvt.rn.f32.s32 	%f1, %r10;
	cvt.rzi.s32.f32 	%r11, %f1;
	setp.ge.s32 	%p1, %r1, %r11;
	@%p1 bra 	$L__BB2_3;
	setp.ne.s16 	%p2, %rs1, 0;
	selp.u32 	%r12, 1, 0, %p2;
	cvta.to.global.u64 	%rd3, %rd2;
	shl.b32 	%r13, %r1, 1;
	or.b32  	%r14, %r13, %r12;
	mul.wide.s32 	%rd4, %r14, 4;
	add.s64 	%rd1, %rd3, %rd4;
	ld.global.u32 	%r2, [%rd1];
	ld.global.u32 	%r3, [%rd1+4];
	setp.le.s32 	%p3, %r2, %r3;
	@%p3 bra 	$L__BB2_3;
	st.global.u32 	[%rd1], %r3;
	st.global.u32 	[%rd1+4], %r2;
$L__BB2_3:
	ret;

}


// ===== COMPILED SASS (sm_100) =====

	.target	sm_100

	.elftype	@"ET_EXEC"


//--------------------- .note.nv.tkinfo           --------------------------
	.section	.note.nv.tkinfo,"",@"SHT_NOTE"
	.sectionflags	@"SHF_NOTE_NV_TKINFO"
	.tkinfo
        /*0018*/ 	.word	0x00000002
        /*0030*/ 	.string	""
        /*0030*/ 	.string	"ptxas"
        /*0030*/ 	.string	"Cuda compilation tools, release 13.0, V13.0.88"
        /*0030*/ 	.string	"Build cuda_13.0.r13.0/compiler.36424714_0"
        /*0030*/ 	.string	"-arch sm_100 -m 64 "



//--------------------- .note.nv.cuinfo           --------------------------
	.section	.note.nv.cuinfo,"",@"SHT_NOTE"
	.sectionflags	@"SHF_NOTE_NV_CUINFO"
        /*0018*/ 	.short	0x0002
        /*001a*/ 	.short	0x0064
        /*001c*/ 	.short	0x0082
	.zero		2


//--------------------- .nv.info                  --------------------------
	.section	.nv.info,"",@"SHT_CUDA_INFO"
	.align	4


	//----- nvinfo : EIATTR_REGCOUNT
	.align		4
        /*0000*/ 	.byte	0x04, 0x2f
        /*0002*/ 	.short	(.L_1 - .L_0)
	.align		4
.L_0:
        /*0004*/ 	.word	index@(_Z8evenSortPii)
        /*0008*/ 	.word	0x00000008


	//----- nvinfo : EIATTR_FRAME_SIZE
	.align		4
.L_1:
        /*000c*/ 	.byte	0x04, 0x11
        /*000e*/ 	.short	(.L_3 - .L_2)
	.align		4
.L_2:
        /*0010*/ 	.word	index@(_Z8evenSortPii)
        /*0014*/ 	.word	0x00000000


	//----- nvinfo : EIATTR_REGCOUNT
	.align		4
.L_3:
        /*0018*/ 	.byte	0x04, 0x2f
        /*001a*/ 	.short	(.L_5 - .L_4)
	.align		4
.L_4:
        /*001c*/ 	.word	index@(_Z7oddSortPii)
        /*0020*/ 	.word	0x00000008


	//----- nvinfo : EIATTR_FRAME_SIZE
	.align		4
.L_5:
        /*0024*/ 	.byte	0x04, 0x11
        /*0026*/ 	.short	(.L_7 - .L_6)
	.align		4
.L_6:
        /*0028*/ 	.word	index@(_Z7oddSortPii)
        /*002c*/ 	.word	0x00000000


	//----- nvinfo : EIATTR_REGCOUNT
	.align		4
.L_7:
        /*0030*/ 	.byte	0x04, 0x2f
        /*0032*/ 	.short	(.L_9 - .L_8)
	.align		4
.L_8:
        /*0034*/ 	.word	index@(_Z8oddSort2Piib)
        /*0038*/ 	.word	0x00000008


	//----- nvinfo : EIATTR_FRAME_SIZE
	.align		4
.L_9:
        /*003c*/ 	.byte	0x04, 0x11
        /*003e*/ 	.short	(.L_11 - .L_10)
	.align		4
.L_10:
        /*0040*/ 	.word	index@(_Z8oddSort2Piib)
        /*0044*/ 	.word	0x00000000


	//----- nvinfo : EIATTR_MIN_STACK_SIZE
	.align		4
.L_11:
        /*0048*/ 	.byte	0x04, 0x12
        /*004a*/ 	.short	(.L_13 - .L_12)
	.align		4
.L_12:
        /*004c*/ 	.word	index@(_Z8oddSort2Piib)
        /*0050*/ 	.word	0x00000000


	//----- nvinfo : EIATTR_MIN_STACK_SIZE
	.align		4
.L_13:
        /*0054*/ 	.byte	0x04, 0x12
        /*0056*/ 	.short	(.L_15 - .L_14)
	.align		4
.L_14:
        /*0058*/ 	.word	index@(_Z7oddSortPii)
        /*005c*/ 	.word	0x00000000


	//----- nvinfo : EIATTR_MIN_STACK_SIZE
	.align		4
.L_15:
        /*0060*/ 	.byte	0x04, 0x12
        /*0062*/ 	.short	(.L_17 - .L_16)
	.align		4
.L_16:
        /*0064*/ 	.word	index@(_Z8evenSortPii)
        /*0068*/ 	.word	0x00000000
.L_17:


//--------------------- .nv.compat                --------------------------
	.section	.nv.compat,"",@"SHT_CUDA_COMPAT_INFO"
	.align	4
        /*0000*/ 	.byte	0x02, 0x09, 0x00, 0x00, 0x02, 0x02, 0x01, 0x00, 0x02, 0x05, 0x05, 0x00, 0x03, 0x07, 0x01, 0x01
        /*0010*/ 	.byte	0x02, 0x03, 0x00, 0x00, 0x02, 0x06, 0x01, 0x00, 0x04, 0x0b, 0x08, 0x00, 0x09, 0x00, 0x00, 0x00
        /*0020*/ 	.byte	0x00, 0x00, 0x00, 0x00


//--------------------- .nv.info._Z8oddSort2Piib  --------------------------
	.section	.nv.info._Z8oddSort2Piib,"",@"SHT_CUDA_INFO"
	.sectionflags	@""
	.align	4


	//----- nvinfo : EIATTR_CUDA_API_VERSION
	.align		4
        /*0000*/ 	.byte	0x04, 0x37
        /*0002*/ 	.short	(.L_19 - .L_18)
.L_18:
        /*0004*/ 	.word	0x00000082


	//----- nvinfo : EIATTR_KPARAM_INFO
	.align		4
.L_19:
        /*0008*/ 	.byte	0x04, 0x17
        /*000a*/ 	.short	(.L_21 - .L_20)
.L_20:
        /*000c*/ 	.word	0x00000000
        /*0010*/ 	.short	0x0002
        /*0012*/ 	.short	0x000c
        /*0014*/ 	.byte	0x00, 0xf0, 0x05, 0x00


	//----- nvinfo : EIATTR_KPARAM_INFO
	.align		4
.L_21:
        /*0018*/ 	.byte	0x04, 0x17
        /*001a*/ 	.short	(.L_23 - .L_22)
.L_22:
        /*001c*/ 	.word	0x00000000
        /*0020*/ 	.short	0x0001
        /*0022*/ 	.short	0x0008
        /*0024*/ 	.byte	0x00, 0xf0, 0x11, 0x00


	//----- nvinfo : EIATTR_KPARAM_INFO
	.align		4
.L_23:
        /*0028*/ 	.byte	0x04, 0x17
        /*002a*/ 	.short	(.L_25 - .L_24)
.L_24:
        /*002c*/ 	.word	0x00000000
        /*0030*/ 	.short	0x0000
        /*0032*/ 	.short	0x0000
        /*0034*/ 	.byte	0x00, 0xf5, 0x21, 0x00


	//----- nvinfo : EIATTR_SPARSE_MMA_MASK
	.align		4
.L_25:
        /*0038*/ 	.byte	0x03, 0x50
        /*003a*/ 	.short	0x0000


	//----- nvinfo : EIATTR_MAXREG_COUNT
	.align		4
        /*003c*/ 	.byte	0x03, 0x1b
        /*003e*/ 	.short	0x00ff


	//----- nvinfo : EIATTR_MERCURY_ISA_VERSION
	.align		4
        /*0040*/ 	.byte	0x03, 0x5f
        /*0042*/ 	.short	0x0101


	//----- nvinfo : EIATTR_VRC_CTA_INIT_COUNT
	.align		4
        /*0044*/ 	.byte	0x02, 0x4a
	.zero		1
	.zero		1


	//----- nvinfo : EIATTR_EXIT_INSTR_OFFSETS
	.align		4
        /*0048*/ 	.byte	0x04, 0x1c
        /*004a*/ 	.short	(.L_27 - .L_26)


	//   ....[0]....
.L_26:
        /*004c*/ 	.word	0x000000b0


	//   ....[1]....
        /*0050*/ 	.word	0x00000170


	//   ....[2]....
        /*0054*/ 	.word	0x000001a0


	//----- nvinfo : EIATTR_CBANK_PARAM_SIZE
	.align		4
.L_27:
        /*0058*/ 	.byte	0x03, 0x19
        /*005a*/ 	.short	0x000d


	//----- nvinfo : EIATTR_PARAM_CBANK
	.align		4
        /*005c*/ 	.byte	0x04, 0x0a
        /*005e*/ 	.short	(.L_29 - .L_28)
	.align		4
.L_28:
        /*0060*/ 	.word	index@(.nv.constant0._Z8oddSort2Piib)
        /*0064*/ 	.short	0x0380
        /*0066*/ 	.short	0x000d


	//----- nvinfo : EIATTR_SW_WAR
	.align		4
.L_29:
        /*0068*/ 	.byte	0x04, 0x36
        /*006a*/ 	.short	(.L_31 - .L_30)
.L_30:
        /*006c*/ 	.word	0x00000008
.L_31:


//--------------------- .nv.info._Z7oddSortPii    --------------------------
	.section	.nv.info._Z7oddSortPii,"",@"SHT_CUDA_INFO"
	.sectionflags	@""
	.align	4


	//----- nvinfo : EIATTR_CUDA_API_VERSION
	.align		4
        /*0000*/ 	.byte	0x04, 0x37
        /*0002*/ 	.short	(.L_33 - .L_32)
.L_32:
        /*0004*/ 	.word	0x00000082


	//----- nvinfo : EIATTR_KPARAM_INFO
	.align		4
.L_33:
        /*0008*/ 	.byte	0x04, 0x17
        /*000a*/ 	.short	(.L_35 - .L_34)
.L_34:
        /*000c*/ 	.word	0x00000000
        /*0010*/ 	.short	0x0001
        /*0012*/ 	.short	0x0008
        /*0014*/ 	.byte	0x00, 0xf0, 0x11, 0x00


	//----- nvinfo : EIATTR_KPARAM_INFO
	.align		4
.L_35:
        /*0018*/ 	.byte	0x04, 0x17
        /*001a*/ 	.short	(.L_37 - .L_36)
.L_36:
        /*001c*/ 	.word	0x00000000
        /*0020*/ 	.short	0x0000
        /*0022*/ 	.short	0x0000
        /*0024*/ 	.byte	0x00, 0xf5, 0x21, 0x00


	//----- nvinfo : EIATTR_SPARSE_MMA_MASK
	.align		4
.L_37:
        /*0028*/ 	.byte	0x03, 0x50
        /*002a*/ 	.short	0x0000


	//----- nvinfo : EIATTR_MAXREG_COUNT
	.align		4
        /*002c*/ 	.byte	0x03, 0x1b
        /*002e*/ 	.short	0x00ff


	//----- nvinfo : EIATTR_MERCURY_ISA_VERSION
	.align		4
        /*0030*/ 	.byte	0x03, 0x5f
        /*0032*/ 	.short	0x0101


	//----- nvinfo : EIATTR_VRC_CTA_INIT_COUNT
	.align		4
        /*0034*/ 	.byte	0x02, 0x4a
	.zero		1
	.zero		1


	//----- nvinfo : EIATTR_EXIT_INSTR_OFFSETS
	.align		4
        /*0038*/ 	.byte	0x04, 0x1c
        /*003a*/ 	.short	(.L_39 - .L_38)


	//   ....[0]....
.L_38:
        /*003c*/ 	.word	0x00000090


	//   ....[1]....
        /*0040*/ 	.word	0x00000110


	//   ....[2]....
        /*0044*/ 	.word	0x00000140


	//----- nvinfo : EIATTR_CBANK_PARAM_SIZE
	.align		4
.L_39:
        /*0048*/ 	.byte	0x03, 0x19
        /*004a*/ 	.short	0x000c


	//----- nvinfo : EIATTR_PARAM_CBANK
	.align		4
        /*004c*/ 	.byte	0x04, 0x0a
        /*004e*/ 	.short	(.L_41 - .L_40)
	.align		4
.L_40:
        /*0050*/ 	.word	index@(.nv.constant0._Z7oddSortPii)
        /*0054*/ 	.short	0x0380
        /*0056*/ 	.short	0x000c


	//----- nvinfo : EIATTR_SW_WAR
	.align		4
.L_41:
        /*0058*/ 	.byte	0x04, 0x36
        /*005a*/ 	.short	(.L_43 - .L_42)
.L_42:
        /*005c*/ 	.word	0x00000008
.L_43:


//--------------------- .nv.info._Z8evenSortPii   --------------------------
	.section	.nv.info._Z8evenSortPii,"",@"SHT_CUDA_INFO"
	.sectionflags	@""
	.align	4


	//----- nvinfo : EIATTR_CUDA_API_VERSION
	.align		4
        /*0000*/ 	.byte	0x04, 0x37
        /*0002*/ 	.short	(.L_45 - .L_44)
.L_44:
        /*0004*/ 	.word	0x00000082


	//----- nvinfo : EIATTR_KPARAM_INFO
	.align		4
.L_45:
        /*0008*/ 	.byte	0x04, 0x17
        /*000a*/ 	.short	(.L_47 - .L_46)
.L_46:
        /*000c*/ 	.word	0x00000000
        /*0010*/ 	.short	0x0001
        /*0012*/ 	.short	0x0008
        /*0014*/ 	.byte	0x00, 0xf0, 0x11, 0x00


	//----- nvinfo : EIATTR_KPARAM_INFO
	.align		4
.L_47:
        /*0018*/ 	.byte	0x04, 0x17
        /*001a*/ 	.short	(.L_49 - .L_48)
.L_48:
        /*001c*/ 	.word	0x00000000
        /*0020*/ 	.short	0x0000
        /*0022*/ 	.short	0x0000
        /*0024*/ 	.byte	0x00, 0xf5, 0x21, 0x00


	//----- nvinfo : EIATTR_SPARSE_MMA_MASK
	.align		4
.L_49:
        /*0028*/ 	.byte	0x03, 0x50
        /*002a*/ 	.short	0x0000


	//----- nvinfo : EIATTR_MAXREG_COUNT
	.align		4
        /*002c*/ 	.byte	0x03, 0x1b
        /*002e*/ 	.short	0x00ff


	//----- nvinfo : EIATTR_MERCURY_ISA_VERSION
	.align		4
        /*0030*/ 	.byte	0x03, 0x5f
        /*0032*/ 	.short	0x0101


	//----- nvinfo : EIATTR_VRC_CTA_INIT_COUNT
	.align		4
        /*0034*/ 	.byte	0x02, 0x4a
	.zero		1
	.zero		1


	//----- nvinfo : EIATTR_EXIT_INSTR_OFFSETS
	.align		4
        /*0038*/ 	.byte	0x04, 0x1c
        /*003a*/ 	.short	(.L_51 - .L_50)


	//   ....[0]....
.L_50:
        /*003c*/ 	.word	0x00000090


	//   ....[1]....
        /*0040*/ 	.word	0x00000110


	//   ....[2]....
        /*0044*/ 	.word	0x00000140


	//----- nvinfo : EIATTR_CBANK_PARAM_SIZE
	.align		4
.L_51:
        /*0048*/ 	.byte	0x03, 0x19
        /*004a*/ 	.short	0x000c


	//----- nvinfo : EIATTR_PARAM_CBANK
	.align		4
        /*004c*/ 	.byte	0x04, 0x0a
        /*004e*/ 	.short	(.L_53 - .L_52)
	.align		4
.L_52:
        /*0050*/ 	.word	index@(.nv.constant0._Z8evenSortPii)
        /*0054*/ 	.short	0x0380
        /*0056*/ 	.short	0x000c


	//----- nvinfo : EIATTR_SW_WAR
	.align		4
.L_53:
        /*0058*/ 	.byte	0x04, 0x36
        /*005a*/ 	.short	(.L_55 - .L_54)
.L_54:
        /*005c*/ 	.word	0x00000008
.L_55:


//--------------------- .nv.callgraph             --------------------------
	.section	.nv.callgraph,"",@"SHT_CUDA_CALLGRAPH"
	.align	4
	.sectionentsize	8
	.align		4
        /*0000*/ 	.word	0x00000000
	.align		4
        /*0004*/ 	.word	0xffffffff
	.align		4
        /*0008*/ 	.word	0x00000000
	.align		4
        /*000c*/ 	.word	0xfffffffe
	.align		4
        /*0010*/ 	.word	0x00000000
	.align		4
        /*0014*/ 	.word	0xfffffffd
	.align		4
        /*0018*/ 	.word	0x00000000
	.align		4
        /*001c*/ 	.word	0xfffffffc


//--------------------- .text._Z8oddSort2Piib     --------------------------
	.section	.text._Z8oddSort2Piib,"ax",@progbits
	.align	128
        .global         _Z8oddSort2Piib
        .type           _Z8oddSort2Piib,@function
        .size           _Z8oddSort2Piib,(.L_x_3 - _Z8oddSort2Piib)
        .other          _Z8oddSort2Piib,@"STO_CUDA_ENTRY STV_DEFAULT"
_Z8oddSort2Piib:
.text._Z8oddSort2Piib:
[----:B------:R-:W-:Y:S01]  /*0000*/  LDC R1, c[0x0][0x37c] ;  /* 0x0000df00ff017b82 */ /* 0x000fe20000000800 */
[----:B------:R-:W0:Y:S01]  /*0010*/  LDCU UR4, c[0x0][0x388] ;  /* 0x00007100ff0477ac */ /* 0x000e220008000800 */
[----:B------:R-:W1:Y:S06]  /*0020*/  S2R R0, SR_TID.X ;  /* 0x0000000000007919 */ /* 0x000e6c0000002100 */
[----:B------:R-:W1:Y:S08]  /*0030*/  S2UR UR5, SR_CTAID.X ;  /* 0x00000000000579c3 */ /* 0x000e700000002500 */
[----:B------:R-:W1:Y:S01]  /*0040*/  LDC R5, c[0x0][0x360] ;  /* 0x0000d800ff057b82 */ /* 0x000e620000000800 */
[----:B0-----:R-:W-:-:S04]  /*0050*/  ULEA.HI UR4, UR4, UR4, URZ, 0x1 ;  /* 0x0000000404047291 */ /* 0x001fc8000f8f08ff */
[----:B------:R-:W-:-:S06]  /*0060*/  USHF.R.S32.HI UR4, URZ, 0x1, UR4 ;  /* 0x00000001ff047899 */ /* 0x000fcc0008011404 */
[----:B------:R-:W-:-:S04]  /*0070*/  I2FP.F32.S32 R2, UR4 ;  /* 0x0000000400027c45 */ /* 0x000fc80008201400 */
[----:B------:R-:W0:Y:S01]  /*0080*/  F2I.TRUNC.NTZ R3, R2 ;  /* 0x0000000200037305 */ /* 0x000e22000020f100 */
[----:B-1----:R-:W-:-:S05]  /*0090*/  IMAD R0, R5, UR5, R0 ;  /* 0x0000000505007c24 */ /* 0x002fca000f8e0200 */
[----:B0-----:R-:W-:-:S13]  /*00a0*/  ISETP.GE.AND P0, PT, R0, R3, PT ;  /* 0x000000030000720c */ /* 0x001fda0003f06270 */
[----:B------:R-:W-:Y:S05]  /*00b0*/  @P0 EXIT ;  /* 0x000000000000094d */ /* 0x000fea0003800000 */
[----:B------:R-:W0:Y:S01]  /*00c0*/  LDCU.U8 UR4, c[0x0][0x38c] ;  /* 0x00007180ff0477ac */ /* 0x000e220008000000 */
[----:B------:R-:W1:Y:S01]  /*00d0*/  LDC.64 R2, c[0x0][0x380] ;  /* 0x0000e000ff027b82 */ /* 0x000e620000000a00 */
[----:B------:R-:W2:Y:S01]  /*00e0*/  LDCU.64 UR6, c[0x0][0x358] ;  /* 0x00006b00ff0677ac */ /* 0x000ea20008000a00 */
[----:B0-----:R-:W-:-:S04]  /*00f0*/  UPRMT UR4, UR4, 0x8880, URZ ;  /* 0x0000888004047896 */ /* 0x001fc800080000ff */
[----:B------:R-:W-:-:S04]  /*0100*/  UISETP.NE.AND UP0, UPT, UR4, URZ, UPT ;  /* 0x000000ff0400728c */ /* 0x000fc8000bf05270 */
[----:B------:R-:W-:-:S06]  /*0110*/  USEL UR4, URZ, 0x1, !UP0 ;  /* 0x00000001ff047887 */ /* 0x000fcc000c000000 */
[----:B------:R-:W-:-:S05]  /*0120*/  LEA R5, R0, UR4, 0x1 ;  /* 0x0000000400057c11 */ /* 0x000fca000f8e08ff */
[----:B-1----:R-:W-:-:S05]  /*0130*/  IMAD.WIDE R2, R5, 0x4, R2 ;  /* 0x0000000405027825 */ /* 0x002fca00078e0202 */
[----:B--2---:R-:W2:Y:S04]  /*0140*/  LDG.E R5, desc[UR6][R2.64] ;  /* 0x0000000602057981 */ /* 0x004ea8000c1e1900 */
[----:B------:R-:W2:Y:S02]  /*0150*/  LDG.E R0, desc[UR6][R2.64+0x4] ;  /* 0x0000040602007981 */ /* 0x000ea4000c1e1900 */
[----:B--2---:R-:W-:-:S13]  /*0160*/  ISETP.GT.AND P0, PT, R5, R0, PT ;  /* 0x000000000500720c */ /* 0x004fda0003f04270 */
[----:B------:R-:W-:Y:S05]  /*0170*/  @!P0 EXIT ;  /* 0x000000000000894d */ /* 0x000fea0003800000 */
[----:B------:R-:W-:Y:S04]  /*0180*/  STG.E desc[UR6][R2.64], R0 ;  /* 0x0000000002007986 */ /* 0x000fe8000c101906 */
[----:B------:R-:W-:Y:S01]  /*0190*/  STG.E desc[UR6][R2.64+0x4], R5 ;  /* 0x0000040502007986 */ /* 0x000fe2000c101906 */
[----:B------:R-:W-:Y:S05]  /*01a0*/  EXIT ;  /* 0x000000000000794d */ /* 0x000fea0003800000 */
.L_x_0:
[----:B------:R-:W-:-:S00]  /*01b0*/  BRA `(.L_x_0) ;  /* 0xfffffffc00fc7947 */ /* 0x000fc0000383ffff */
[----:B------:R-:W-:-:S00]  /*01c0*/  NOP ;  /* 0x0000000000007918 */ /* 0x000fc00000000000 */
        /* <DEDUP_REMOVED lines=11> */
.L_x_3:


//--------------------- .text._Z7oddSortPii       --------------------------
	.section	.text._Z7oddSortPii,"ax",@progbits
	.align	128
        .global         _Z7oddSortPii
        .type           _Z7oddSortPii,@function
        .size           _Z7oddSortPii,(.L_x_4 - _Z7oddSortPii)
        .other          _Z7oddSortPii,@"STO_CUDA_ENTRY STV_DEFAULT"
_Z7oddSortPii:
.text._Z7oddSortPii:
[----:B------:R-:W-:Y:S01]  /*0000*/  LDC R1, c[0x0][0x37c] ;  /* 0x0000df00ff017b82 */ /* 0x000fe20000000800 */
[----:B------:R-:W0:Y:S07]  /*0010*/  S2R R0, SR_TID.X ;  /* 0x0000000000007919 */ /* 0x000e2e0000002100 */
[----:B------:R-:W0:Y:S01]  /*0020*/  S2UR UR5, SR_CTAID.X ;  /* 0x00000000000579c3 */ /* 0x000e220000002500 */
[----:B------:R-:W1:Y:S07]  /*0030*/  LDCU UR4, c[0x0][0x388] ;  /* 0x00007100ff0477ac */ /* 0x000e6e0008000800 */
[----:B------:R-:W0:Y:S01]  /*0040*/  LDC R3, c[0x0][0x360] ;  /* 0x0000d800ff037b82 */ /* 0x000e220000000800 */
[----:B-1----:R-:W-:-:S04]  /*0050*/  ULEA.HI UR4, UR4, UR4, URZ, 0x1 ;  /* 0x0000000404047291 */ /* 0x002fc8000f8f08ff */
[----:B------:R-:W-:Y:S01]  /*0060*/  ULEA.HI.SX32 UR4, UR4, 0xffffffff, 0x1f ;  /* 0xffffffff04047891 */ /* 0x000fe2000f8ffaff */
[----:B0-----:R-:W-:-:S05]  /*0070*/  IMAD R0, R3, UR5, R0 ;  /* 0x0000000503007c24 */ /* 0x001fca000f8e0200 */
[----:B------:R-:W-:-:S13]  /*0080*/  ISETP.GE.AND P0, PT, R0, UR4, PT ;  /* 0x0000000400007c0c */ /* 0x000fda000bf06270 */
[----:B------:R-:W-:Y:S05]  /*0090*/  @P0 EXIT ;  /* 0x000000000000094d */ /* 0x000fea0003800000 */
[----:B------:R-:W0:Y:S01]  /*00a0*/  LDC.64 R2, c[0x0][0x380] ;  /* 0x0000e000ff027b82 */ /* 0x000e220000000a00 */
[----:B------:R-:W1:Y:S01]  /*00b0*/  LDCU.64 UR4, c[0x0][0x358] ;  /* 0x00006b00ff0477ac */ /* 0x000e620008000a00 */
[----:B------:R-:W-:-:S05]  /*00c0*/  SHF.L.U32 R5, R0, 0x1, RZ ;  /* 0x0000000100057819 */ /* 0x000fca00000006ff */
[----:B0-----:R-:W-:-:S05]  /*00d0*/  IMAD.WIDE R2, R5, 0x4, R2 ;  /* 0x0000000405027825 */ /* 0x001fca00078e0202 */
[----:B-1----:R-:W2:Y:S04]  /*00e0*/  LDG.E R5, desc[UR4][R2.64+0x4] ;  /* 0x0000040402057981 */ /* 0x002ea8000c1e1900 */
[----:B------:R-:W2:Y:S02]  /*00f0*/  LDG.E R0, desc[UR4][R2.64+0x8] ;  /* 0x0000080402007981 */ /* 0x000ea4000c1e1900 */
[----:B--2---:R-:W-:-:S13]  /*0100*/  ISETP.GT.AND P0, PT, R5, R0, PT ;  /* 0x000000000500720c */ /* 0x004fda0003f04270 */
[----:B------:R-:W-:Y:S05]  /*0110*/  @!P0 EXIT ;  /* 0x000000000000894d */ /* 0x000fea0003800000 */
[----:B------:R-:W-:Y:S04]  /*0120*/  STG.E desc[UR4][R2.64+0x4], R0 ;  /* 0x0000040002007986 */ /* 0x000fe8000c101904 */
[----:B------:R-:W-:Y:S01]  /*0130*/  STG.E desc[UR4][R2.64+0x8], R5 ;  /* 0x0000080502007986 */ /* 0x000fe2000c101904 */
[----:B------:R-:W-:Y:S05]  /*0140*/  EXIT ;  /* 0x000000000000794d */ /* 0x000fea0003800000 */
.L_x_1:
        /* <DEDUP_REMOVED lines=11> */
.L_x_4:


//--------------------- .text._Z8evenSortPii      --------------------------
	.section	.text._Z8evenSortPii,"ax",@progbits
	.align	128
        .global         _Z8evenSortPii
        .type           _Z8evenSortPii,@function
        .size           _Z8evenSortPii,(.L_x_5 - _Z8evenSortPii)
        .other          _Z8evenSortPii,@"STO_CUDA_ENTRY STV_DEFAULT"
_Z8evenSortPii:
.text._Z8evenSortPii:
[----:B------:R-:W-:Y:S01]  /*0000*/  LDC R1, c[0x0][0x37c] ;  /* 0x0000df00ff017b82 */ /* 0x000fe20000000800 */
[----:B------:R-:W0:Y:S07]  /*0010*/  S2R R0, SR_TID.X ;  /* 0x0000000000007919 */ /* 0x000e2e0000002100 */
[----:B------:R-:W0:Y:S01]  /*0020*/  S2UR UR5, SR_CTAID.X ;  /* 0x00000000000579c3 */ /* 0x000e220000002500 */
[----:B------:R-:W1:Y:S07]  /*0030*/  LDCU UR4, c[0x0][0x388] ;  /* 0x00007100ff0477ac */ /* 0x000e6e0008000800 */
[----:B------:R-:W0:Y:S01]  /*0040*/  LDC R3, c[0x0][0x360] ;  /* 0x0000d800ff037b82 */ /* 0x000e220000000800 */
[----:B-1----:R-:W-:-:S04]  /*0050*/  ULEA.HI UR4, UR4, UR4, URZ, 0x1 ;  /* 0x0000000404047291 */ /* 0x002fc8000f8f08ff */
[----:B------:R-:W-:Y:S01]  /*0060*/  USHF.R.S32.HI UR4, URZ, 0x1, UR4 ;  /* 0x00000001ff047899 */ /* 0x000fe20008011404 */
        /* <DEDUP_REMOVED lines=14> */
.L_x_2:
        /* <DEDUP_REMOVED lines=11> */
.L_x_5:


//--------------------- .nv.shared.reserved.0     --------------------------
	.section	.nv.shared.reserved.0,"aw",@nobits
	.weak		__nv_reservedSMEM_offset_0_alias
	.size		__nv_reservedSMEM_offset_0_alias, 0, 64
	.other		__nv_reservedSMEM_offset_0_alias,@"STO_CUDA_RESERVED_SHARED STV_DEFAULT"
__nv_reservedSMEM_offset_0_alias:
	.zero		0
	.zero		64


//--------------------- .nv.constant0._Z8oddSort2Piib --------------------------
	.section	.nv.constant0._Z8oddSort2Piib,"a",@progbits
	.sectionflags	@""
	.align	4
.nv.constant0._Z8oddSort2Piib:
	.zero		909


//--------------------- .nv.constant0._Z7oddSortPii --------------------------
	.section	.nv.constant0._Z7oddSortPii,"a",@progbits
	.sectionflags	@""
	.align	4
.nv.constant0._Z7oddSortPii:
	.zero		908


//--------------------- .nv.constant0._Z8evenSortPii --------------------------
	.section	.nv.constant0._Z8evenSortPii,"a",@progbits
	.sectionflags	@""
	.align	4
.nv.constant0._Z8evenSortPii:
	.zero		908


//--------------------- SYMBOLS --------------------------

	.type		.nv.reservedSmem.offset0,@object
	.size		.nv.reservedSmem.offset0,0x4
